	.headerflags	@"EF_CUDA_TEXMODE_UNIFIED EF_CUDA_64BIT_ADDRESS EF_CUDA_ACCELERATORS EF_CUDA_SM90 EF_CUDA_VIRTUAL_SM(EF_CUDA_SM90)"
	.elftype	@"ET_EXEC"


//--------------------- .nv.info                  --------------------------
	.section	.nv.info,"",@"SHT_CUDA_INFO"
	.align	4


	//----- nvinfo : EIATTR_REGCOUNT
	.align		4
        /*0000*/ 	.byte	0x04, 0x2f
        /*0002*/ 	.short	(.L_1 - .L_0)
	.align		4
.L_0:
        /*0004*/ 	.word	index@(triton_poi_fused_convolution_relu_19)
        /*0008*/ 	.word	0x0000000c


	//----- nvinfo : EIATTR_MIN_STACK_SIZE
	.align		4
.L_1:
        /*000c*/ 	.byte	0x04, 0x12
        /*000e*/ 	.short	(.L_3 - .L_2)
	.align		4
.L_2:
        /*0010*/ 	.word	index@(triton_poi_fused_convolution_relu_19)
        /*0014*/ 	.word	0x00000000


	//----- nvinfo : EIATTR_FRAME_SIZE
	.align		4
.L_3:
        /*0018*/ 	.byte	0x04, 0x11
        /*001a*/ 	.short	(.L_5 - .L_4)
	.align		4
.L_4:
        /*001c*/ 	.word	index@(triton_poi_fused_convolution_relu_19)
        /*0020*/ 	.word	0x00000000


	//----- nvinfo : EIATTR_MIN_STACK_SIZE
	.align		4
.L_5:
        /*0024*/ 	.byte	0x04, 0x12
        /*0026*/ 	.short	(.L_7 - .L_6)
	.align		4
.L_6:
        /*0028*/ 	.word	index@(triton_poi_fused_convolution_relu_19)
        /*002c*/ 	.word	0x00000000
.L_7:


//--------------------- .nv.info.triton_poi_fused_convolution_relu_19 --------------------------
	.section	.nv.info.triton_poi_fused_convolution_relu_19,"",@"SHT_CUDA_INFO"
	.sectionflags	@""
	.align	4


	//----- nvinfo : EIATTR_CUDA_API_VERSION
	.align		4
        /*0000*/ 	.byte	0x04, 0x37
        /*0002*/ 	.short	(.L_9 - .L_8)
.L_8:
        /*0004*/ 	.word	0x0000007c


	//----- nvinfo : EIATTR_KPARAM_INFO
	.align		4
.L_9:
        /*0008*/ 	.byte	0x04, 0x17
        /*000a*/ 	.short	(.L_11 - .L_10)
.L_10:
        /*000c*/ 	.word	0x00000000
        /*0010*/ 	.short	0x0002
        /*0012*/ 	.short	0x0010
        /*0014*/ 	.byte	0x00, 0xf0, 0x11, 0x00


	//----- nvinfo : EIATTR_KPARAM_INFO
	.align		4
.L_11:
        /*0018*/ 	.byte	0x04, 0x17
        /*001a*/ 	.short	(.L_13 - .L_12)
.L_12:
        /*001c*/ 	.word	0x00000000
        /*0020*/ 	.short	0x0001
        /*0022*/ 	.short	0x0008
        /*0024*/ 	.byte	0x00, 0xf4, 0x21, 0x00


	//----- nvinfo : EIATTR_KPARAM_INFO
	.align		4
.L_13:
        /*0028*/ 	.byte	0x04, 0x17
        /*002a*/ 	.short	(.L_15 - .L_14)
.L_14:
        /*002c*/ 	.word	0x00000000
        /*0030*/ 	.short	0x0000
        /*0032*/ 	.short	0x0000
        /*0034*/ 	.byte	0x00, 0xf4, 0x21, 0x00


	//----- nvinfo : EIATTR_SPARSE_MMA_MASK
	.align		4
.L_15:
        /*0038*/ 	.byte	0x03, 0x50
        /*003a*/ 	.short	0x0000


	//----- nvinfo : EIATTR_MAXREG_COUNT
	.align		4
        /*003c*/ 	.byte	0x03, 0x1b
        /*003e*/ 	.short	0x00ff


	//----- nvinfo : EIATTR_EXIT_INSTR_OFFSETS
	.align		4
        /*0040*/ 	.byte	0x04, 0x1c
        /*0042*/ 	.short	(.L_17 - .L_16)


	//   ....[0]....
.L_16:
        /*0044*/ 	.word	0x000001b0


	//----- nvinfo : EIATTR_REQNTID
	.align		4
.L_17:
        /*0048*/ 	.byte	0x04, 0x10
        /*004a*/ 	.short	(.L_19 - .L_18)
.L_18:
        /*004c*/ 	.word	0x00000100
        /*0050*/ 	.word	0x00000001
        /*0054*/ 	.word	0x00000001


	//----- nvinfo : EIATTR_CBANK_PARAM_SIZE
	.align		4
.L_19:
        /*0058*/ 	.byte	0x03, 0x19
        /*005a*/ 	.short	0x0014


	//----- nvinfo : EIATTR_PARAM_CBANK
	.align		4
        /*005c*/ 	.byte	0x04, 0x0a
        /*005e*/ 	.short	(.L_21 - .L_20)
	.align		4
.L_20:
        /*0060*/ 	.word	index@(.nv.constant0.triton_poi_fused_convolution_relu_19)
        /*0064*/ 	.short	0x0210
        /*0066*/ 	.short	0x0014


	//----- nvinfo : EIATTR_SW_WAR
	.align		4
.L_21:
        /*0068*/ 	.byte	0x04, 0x36
        /*006a*/ 	.short	(.L_23 - .L_22)
.L_22:
        /*006c*/ 	.word	0x00000008
.L_23:


//--------------------- .nv.callgraph             --------------------------
	.section	.nv.callgraph,"",@"SHT_CUDA_CALLGRAPH"
	.align	4
	.sectionentsize	8
	.align		4
        /*0000*/ 	.word	0x00000000
	.align		4
        /*0004*/ 	.word	0xffffffff
	.align		4
        /*0008*/ 	.word	0x00000000
	.align		4
        /*000c*/ 	.word	0xfffffffe
	.align		4
        /*0010*/ 	.word	0x00000000
	.align		4
        /*0014*/ 	.word	0xfffffffd
	.align		4
        /*0018*/ 	.word	0x00000000
	.align		4
        /*001c*/ 	.word	0xfffffffc


//--------------------- .text.triton_poi_fused_convolution_relu_19 --------------------------
	.section	.text.triton_poi_fused_convolution_relu_19,"ax",@progbits
	.align	128
        .global         triton_poi_fused_convolution_relu_19
        .type           triton_poi_fused_convolution_relu_19,@function
        .size           triton_poi_fused_convolution_relu_19,(.L_x_1 - triton_poi_fused_convolution_relu_19)
        .other          triton_poi_fused_convolution_relu_19,@"STO_CUDA_ENTRY STV_DEFAULT"
triton_poi_fused_convolution_relu_19:
.text.triton_poi_fused_convolution_relu_19:
[----:B------:R-:W-:Y:S01]  /*0000*/  LDC R1, c[0x0][0x28] ;  /* 0x00000a00ff017b82 */ /* 0x000fe20000000800 */
[----:B------:R-:W1:Y:S07]  /*0010*/  S2R R0, SR_TID.X ;  /* 0x0000000000007919 */ /* 0x000e6e0000002100 */
[----:B------:R-:W2:Y:S01]  /*0020*/  LDC.64 R4, c[0x0][0x218] ;  /* 0x00008600ff047b82 */ /* 0x000ea20000000a00 */
[----:B------:R-:W-:Y:S01]  /*0030*/  ULDC.64 UR4, c[0x0][0x208] ;  /* 0x0000820000047ab9 */ /* 0x000fe20000000a00 */
[----:B------:R-:W3:Y:S06]  /*0040*/  S2R R7, SR_CTAID.X ;  /* 0x0000000000077919 */ /* 0x000eec0000002500 */
[----:B------:R-:W4:Y:S01]  /*0050*/  LDC.64 R2, c[0x0][0x210] ;  /* 0x00008400ff027b82 */ /* 0x000f220000000a00 */
[----:B-1----:R-:W-:-:S05]  /*0060*/  IMAD.SHL.U32 R0, R0, 0x2, RZ ;  /* 0x0000000200007824 */ /* 0x002fca00078e00ff */
[----:B------:R-:W-:-:S05]  /*0070*/  LOP3.LUT R0, R0, 0x1fe, RZ, 0xc0, !PT ;  /* 0x000001fe00007812 */ /* 0x000fca00078ec0ff */
[----:B---3--:R-:W-:-:S04]  /*0080*/  IMAD R7, R7, 0x200, R0 ;  /* 0x0000020007077824 */ /* 0x008fc800078e0200 */
[----:B------:R-:W-:-:S04]  /*0090*/  IMAD.HI R0, R7, 0x5397829d, RZ ;  /* 0x5397829d07007827 */ /* 0x000fc800078e02ff */
[----:B----4-:R-:W-:Y:S01]  /*00a0*/  IMAD.WIDE R2, R7, 0x4, R2 ;  /* 0x0000000407027825 */ /* 0x010fe200078e0202 */
[----:B------:R-:W-:-:S04]  /*00b0*/  SHF.R.U32.HI R9, RZ, 0x1f, R0 ;  /* 0x0000001fff097819 */ /* 0x000fc80000011600 */
[----:B------:R-:W-:Y:S01]  /*00c0*/  LEA.HI.SX32 R9, R0, R9, 0x1a ;  /* 0x0000000900097211 */ /* 0x000fe200078fd2ff */
[----:B------:R-:W3:Y:S03]  /*00d0*/  LDG.E.64 R6, desc[UR4][R2.64] ;  /* 0x0000000402067981 */ /* 0x000ee6000c1e1b00 */
[----:B------:R-:W-:-:S04]  /*00e0*/  SHF.R.S32.HI R0, RZ, 0x1f, R9 ;  /* 0x0000001fff007819 */ /* 0x000fc80000011409 */
[----:B------:R-:W-:-:S04]  /*00f0*/  LEA.HI R0, R0, R9, RZ, 0x9 ;  /* 0x0000000900007211 */ /* 0x000fc800078f48ff */
[----:B------:R-:W-:-:S05]  /*0100*/  LOP3.LUT R0, R0, 0xfffffe00, RZ, 0xc0, !PT ;  /* 0xfffffe0000007812 */ /* 0x000fca00078ec0ff */
[----:B------:R-:W-:-:S04]  /*0110*/  IMAD.IADD R9, R9, 0x1, -R0 ;  /* 0x0000000109097824 */ /* 0x000fc800078e0a00 */
[----:B--2---:R-:W-:-:S06]  /*0120*/  IMAD.WIDE R4, R9, 0x4, R4 ;  /* 0x0000000409047825 */ /* 0x004fcc00078e0204 */
[----:B------:R-:W3:Y:S02]  /*0130*/  LDG.E.EL R4, desc[UR4][R4.64] ;  /* 0x0000000404047981 */ /* 0x000ee4000c2e1900 */
[CC--:B---3--:R-:W-:Y:S01]  /*0140*/  FSETP.GEU.AND P0, PT, R6.reuse, -R4.reuse, PT ;  /* 0x800000040600720b */ /* 0x0c8fe20003f0e000 */
[--C-:B------:R-:W-:Y:S01]  /*0150*/  FADD R6, R6, R4.reuse ;  /* 0x0000000406067221 */ /* 0x100fe20000000000 */
[C---:B------:R-:W-:Y:S01]  /*0160*/  FADD R0, R7.reuse, R4 ;  /* 0x0000000407007221 */ /* 0x040fe20000000000 */
[----:B------:R-:W-:-:S03]  /*0170*/  FSETP.GEU.AND P1, PT, R7, -R4, PT ;  /* 0x800000040700720b */ /* 0x000fc60003f2e000 */
[----:B------:R-:W-:Y:S02]  /*0180*/  FSEL R6, R6, RZ, P0 ;  /* 0x000000ff06067208 */ /* 0x000fe40000000000 */
[----:B------:R-:W-:-:S05]  /*0190*/  FSEL R7, R0, RZ, P1 ;  /* 0x000000ff00077208 */ /* 0x000fca0000800000 */
[----:B------:R-:W-:Y:S01]  /*01a0*/  STG.E.64 desc[UR4][R2.64], R6 ;  /* 0x0000000602007986 */ /* 0x000fe2000c101b04 */
[----:B------:R-:W-:Y:S05]  /*01b0*/  EXIT ;  /* 0x000000000000794d */ /* 0x000fea0003800000 */
.L_x_0:
[----:B------:R-:W-:-:S00]  /*01c0*/  BRA `(.L_x_0) ;  /* 0xfffffffc00fc7947 */ /* 0x000fc0000383ffff */
[----:B------:R-:W-:-:S00]  /*01d0*/  NOP ;  /* 0x0000000000007918 */ /* 0x000fc00000000000 */
        /* <DEDUP_REMOVED lines=10> */
.L_x_1:


//--------------------- .nv.constant0.triton_poi_fused_convolution_relu_19 --------------------------
	.section	.nv.constant0.triton_poi_fused_convolution_relu_19,"a",@progbits
	.sectionflags	@""
	.align	4
.nv.constant0.triton_poi_fused_convolution_relu_19:
	.zero		548
